//
// Generated by NVIDIA NVVM Compiler
//
// Compiler Build ID: CL-36424714
// Cuda compilation tools, release 13.0, V13.0.88
// Based on NVVM 20.0.0
//

.version 9.0
.target sm_100
.address_size 64

	// .globl	_Z10initializePffi

.visible .entry _Z10initializePffi(
	.param .u64 .ptr .align 1 _Z10initializePffi_param_0,
	.param .f32 _Z10initializePffi_param_1,
	.param .u32 _Z10initializePffi_param_2
)
{
	.reg .pred 	%p<2>;
	.reg .b32 	%r<6>;
	.reg .b32 	%f<2>;
	.reg .b64 	%rd<5>;

	ld.param.u64 	%rd1, [_Z10initializePffi_param_0];
	ld.param.f32 	%f1, [_Z10initializePffi_param_1];
	ld.param.u32 	%r2, [_Z10initializePffi_param_2];
	mov.u32 	%r3, %ntid.x;
	mov.u32 	%r4, %ctaid.x;
	mov.u32 	%r5, %tid.x;
	mad.lo.s32 	%r1, %r3, %r4, %r5;
	setp.ge.s32 	%p1, %r1, %r2;
	@%p1 bra 	$L__BB0_2;
	cvta.to.global.u64 	%rd2, %rd1;
	mul.wide.s32 	%rd3, %r1, 4;
	add.s64 	%rd4, %rd2, %rd3;
	st.global.f32 	[%rd4], %f1;
$L__BB0_2:
	ret;

}


// ===== COMPILED SASS (sm_100) =====

	.target	sm_100

	.elftype	@"ET_EXEC"


//--------------------- .note.nv.tkinfo           --------------------------
	.section	.note.nv.tkinfo,"",@"SHT_NOTE"
	.sectionflags	@"SHF_NOTE_NV_TKINFO"
	.tkinfo
        /*0018*/ 	.word	0x00000002
        /*0030*/ 	.string	""
        /*0030*/ 	.string	"ptxas"
        /*0030*/ 	.string	"Cuda compilation tools, release 13.0, V13.0.88"
        /*0030*/ 	.string	"Build cuda_13.0.r13.0/compiler.36424714_0"
        /*0030*/ 	.string	"-arch sm_100 -m 64 "



//--------------------- .note.nv.cuinfo           --------------------------
	.section	.note.nv.cuinfo,"",@"SHT_NOTE"
	.sectionflags	@"SHF_NOTE_NV_CUINFO"
        /*0018*/ 	.short	0x0002
        /*001a*/ 	.short	0x0064
        /*001c*/ 	.short	0x0082
	.zero		2


//--------------------- .nv.info                  --------------------------
	.section	.nv.info,"",@"SHT_CUDA_INFO"
	.align	4


	//----- nvinfo : EIATTR_REGCOUNT
	.align		4
        /*0000*/ 	.byte	0x04, 0x2f
        /*0002*/ 	.short	(.L_1 - .L_0)
	.align		4
.L_0:
        /*0004*/ 	.word	index@(_Z10initializePffi)
        /*0008*/ 	.word	0x0000000a


	//----- nvinfo : EIATTR_FRAME_SIZE
	.align		4
.L_1:
        /*000c*/ 	.byte	0x04, 0x11
        /*000e*/ 	.short	(.L_3 - .L_2)
	.align		4
.L_2:
        /*0010*/ 	.word	index@(_Z10initializePffi)
        /*0014*/ 	.word	0x00000000


	//----- nvinfo : EIATTR_MIN_STACK_SIZE
	.align		4
.L_3:
        /*0018*/ 	.byte	0x04, 0x12
        /*001a*/ 	.short	(.L_5 - .L_4)
	.align		4
.L_4:
        /*001c*/ 	.word	index@(_Z10initializePffi)
        /*0020*/ 	.word	0x00000000
.L_5:


//--------------------- .nv.compat                --------------------------
	.section	.nv.compat,"",@"SHT_CUDA_COMPAT_INFO"
	.align	4
        /*0000*/ 	.byte	0x02, 0x09, 0x00, 0x00, 0x02, 0x02, 0x01, 0x00, 0x02, 0x05, 0x05, 0x00, 0x03, 0x07, 0x01, 0x01
        /*0010*/ 	.byte	0x02, 0x03, 0x00, 0x00, 0x02, 0x06, 0x01, 0x00, 0x04, 0x0b, 0x08, 0x00, 0x09, 0x00, 0x00, 0x00
        /*0020*/ 	.byte	0x00, 0x00, 0x00, 0x00


//--------------------- .nv.info._Z10initializePffi --------------------------
	.section	.nv.info._Z10initializePffi,"",@"SHT_CUDA_INFO"
	.sectionflags	@""
	.align	4


	//----- nvinfo : EIATTR_CUDA_API_VERSION
	.align		4
        /*0000*/ 	.byte	0x04, 0x37
        /*0002*/ 	.short	(.L_7 - .L_6)
.L_6:
        /*0004*/ 	.word	0x00000082


	//----- nvinfo : EIATTR_KPARAM_INFO
	.align		4
.L_7:
        /*0008*/ 	.byte	0x04, 0x17
        /*000a*/ 	.short	(.L_9 - .L_8)
.L_8:
        /*000c*/ 	.word	0x00000000
        /*0010*/ 	.short	0x0002
        /*0012*/ 	.short	0x000c
        /*0014*/ 	.byte	0x00, 0xf0, 0x11, 0x00


	//----- nvinfo : EIATTR_KPARAM_INFO
	.align		4
.L_9:
        /*0018*/ 	.byte	0x04, 0x17
        /*001a*/ 	.short	(.L_11 - .L_10)
.L_10:
        /*001c*/ 	.word	0x00000000
        /*0020*/ 	.short	0x0001
        /*0022*/ 	.short	0x0008
        /*0024*/ 	.byte	0x00, 0xf0, 0x11, 0x00


	//----- nvinfo : EIATTR_KPARAM_INFO
	.align		4
.L_11:
        /*0028*/ 	.byte	0x04, 0x17
        /*002a*/ 	.short	(.L_13 - .L_12)
.L_12:
        /*002c*/ 	.word	0x00000000
        /*0030*/ 	.short	0x0000
        /*0032*/ 	.short	0x0000
        /*0034*/ 	.byte	0x00, 0xf5, 0x21, 0x00


	//----- nvinfo : EIATTR_SPARSE_MMA_MASK
	.align		4
.L_13:
        /*0038*/ 	.byte	0x03, 0x50
        /*003a*/ 	.short	0x0000


	//----- nvinfo : EIATTR_MAXREG_COUNT
	.align		4
        /*003c*/ 	.byte	0x03, 0x1b
        /*003e*/ 	.short	0x00ff


	//----- nvinfo : EIATTR_MERCURY_ISA_VERSION
	.align		4
        /*0040*/ 	.byte	0x03, 0x5f
        /*0042*/ 	.short	0x0101


	//----- nvinfo : EIATTR_VRC_CTA_INIT_COUNT
	.align		4
        /*0044*/ 	.byte	0x02, 0x4a
	.zero		1
	.zero		1


	//----- nvinfo : EIATTR_EXIT_INSTR_OFFSETS
	.align		4
        /*0048*/ 	.byte	0x04, 0x1c
        /*004a*/ 	.short	(.L_15 - .L_14)


	//   ....[0]....
.L_14:
        /*004c*/ 	.word	0x00000070


	//   ....[1]....
        /*0050*/ 	.word	0x000000d0


	//----- nvinfo : EIATTR_CBANK_PARAM_SIZE
	.align		4
.L_15:
        /*0054*/ 	.byte	0x03, 0x19
        /*0056*/ 	.short	0x0010


	//----- nvinfo : EIATTR_PARAM_CBANK
	.align		4
        /*0058*/ 	.byte	0x04, 0x0a
        /*005a*/ 	.short	(.L_17 - .L_16)
	.align		4
.L_16:
        /*005c*/ 	.word	index@(.nv.constant0._Z10initializePffi)
        /*0060*/ 	.short	0x0380
        /*0062*/ 	.short	0x0010


	//----- nvinfo : EIATTR_SW_WAR
	.align		4
.L_17:
        /*0064*/ 	.byte	0x04, 0x36
        /*0066*/ 	.short	(.L_19 - .L_18)
.L_18:
        /*0068*/ 	.word	0x00000008
.L_19:


//--------------------- .nv.callgraph             --------------------------
	.section	.nv.callgraph,"",@"SHT_CUDA_CALLGRAPH"
	.align	4
	.sectionentsize	8
	.align		4
        /*0000*/ 	.word	0x00000000
	.align		4
        /*0004*/ 	.word	0xffffffff
	.align		4
        /*0008*/ 	.word	0x00000000
	.align		4
        /*000c*/ 	.word	0xfffffffe
	.align		4
        /*0010*/ 	.word	0x00000000
	.align		4
        /*0014*/ 	.word	0xfffffffd
	.align		4
        /*0018*/ 	.word	0x00000000
	.align		4
        /*001c*/ 	.word	0xfffffffc


//--------------------- .text._Z10initializePffi  --------------------------
	.section	.text._Z10initializePffi,"ax",@progbits
	.align	128
        .global         _Z10initializePffi
        .type           _Z10initializePffi,@function
        .size           _Z10initializePffi,(.L_x_1 - _Z10initializePffi)
        .other          _Z10initializePffi,@"STO_CUDA_ENTRY STV_DEFAULT"
_Z10initializePffi:
.text._Z10initializePffi:
[----:B------:R-:W-:Y:S01]  /*0000*/  LDC R1, c[0x0][0x37c] ;  /* 0x0000df00ff017b82 */ /* 0x000fe20000000800 */
[----:B------:R-:W0:Y:S01]  /*0010*/  S2R R5, SR_CTAID.X ;  /* 0x0000000000057919 */ /* 0x000e220000002500 */
[----:B------:R-:W0:Y:S01]  /*0020*/  LDCU UR4, c[0x0][0x360] ;  /* 0x00006c00ff0477ac */ /* 0x000e220008000800 */
[----:B------:R-:W0:Y:S01]  /*0030*/  S2R R0, SR_TID.X ;  /* 0x0000000000007919 */ /* 0x000e220000002100 */
[----:B------:R-:W1:Y:S01]  /*0040*/  LDCU UR5, c[0x0][0x38c] ;  /* 0x00007180ff0577ac */ /* 0x000e620008000800 */
[----:B0-----:R-:W-:-:S05]  /*0050*/  IMAD R5, R5, UR4, R0 ;  /* 0x0000000405057c24 */ /* 0x001fca000f8e0200 */
[----:B-1----:R-:W-:-:S13]  /*0060*/  ISETP.GE.AND P0, PT, R5, UR5, PT ;  /* 0x0000000505007c0c */ /* 0x002fda000bf06270 */
[----:B------:R-:W-:Y:S05]  /*0070*/  @P0 EXIT ;  /* 0x000000000000094d */ /* 0x000fea0003800000 */
[----:B------:R-:W0:Y:S01]  /*0080*/  LDC.64 R2, c[0x0][0x380] ;  /* 0x0000e000ff027b82 */ /* 0x000e220000000a00 */
[----:B------:R-:W1:Y:S07]  /*0090*/  LDCU.64 UR4, c[0x0][0x358] ;  /* 0x00006b00ff0477ac */ /* 0x000e6e0008000a00 */
[----:B------:R-:W1:Y:S01]  /*00a0*/  LDC R7, c[0x0][0x388] ;  /* 0x0000e200ff077b82 */ /* 0x000e620000000800 */
[----:B0-----:R-:W-:-:S05]  /*00b0*/  IMAD.WIDE R2, R5, 0x4, R2 ;  /* 0x0000000405027825 */ /* 0x001fca00078e0202 */
[----:B-1----:R-:W-:Y:S01]  /*00c0*/  STG.E desc[UR4][R2.64], R7 ;  /* 0x0000000702007986 */ /* 0x002fe2000c101904 */
[----:B------:R-:W-:Y:S05]  /*00d0*/  EXIT ;  /* 0x000000000000794d */ /* 0x000fea0003800000 */
.L_x_0:
[----:B------:R-:W-:-:S00]  /*00e0*/  BRA `(.L_x_0) ;  /* 0xfffffffc00fc7947 */ /* 0x000fc0000383ffff */
[----:B------:R-:W-:-:S00]  /*00f0*/  NOP ;  /* 0x0000000000007918 */ /* 0x000fc00000000000 */
        /* <DEDUP_REMOVED lines=8> */
.L_x_1:


//--------------------- .nv.shared.reserved.0     --------------------------
	.section	.nv.shared.reserved.0,"aw",@nobits
	.weak		__nv_reservedSMEM_offset_0_alias
	.size		__nv_reservedSMEM_offset_0_alias, 0, 64
	.other		__nv_reservedSMEM_offset_0_alias,@"STO_CUDA_RESERVED_SHARED STV_DEFAULT"
__nv_reservedSMEM_offset_0_alias:
	.zero		0
	.zero		64


//--------------------- .nv.constant0._Z10initializePffi --------------------------
	.section	.nv.constant0._Z10initializePffi,"a",@progbits
	.sectionflags	@""
	.align	4
.nv.constant0._Z10initializePffi:
	.zero		912


//--------------------- SYMBOLS --------------------------

	.type		.nv.reservedSmem.offset0,@object
	.size		.nv.reservedSmem.offset0,0x4
